//
// Generated by NVIDIA NVVM Compiler
//
// Compiler Build ID: CL-36424714
// Cuda compilation tools, release 13.0, V13.0.88
// Based on NVVM 20.0.0
//

.version 9.0
.target sm_100
.address_size 64

	// .globl	_Z3sumPi
.extern .func  (.param .b32 func_retval0) vprintf
(
	.param .b64 vprintf_param_0,
	.param .b64 vprintf_param_1
)
;
.global .align 1 .b8 $str[17] = {37, 100, 44, 32, 37, 100, 44, 32, 37, 100, 44, 32, 37, 100, 32, 10};

.visible .entry _Z3sumPi(
	.param .u64 .ptr .align 1 _Z3sumPi_param_0
)
{
	.local .align 16 .b8 	__local_depot0[16];
	.reg .b64 	%SP;
	.reg .b64 	%SPL;
	.reg .pred 	%p<3>;
	.reg .b32 	%r<17>;
	.reg .b64 	%rd<12>;

	mov.u64 	%SPL, __local_depot0;
	cvta.local.u64 	%SP, %SPL;
	ld.param.u64 	%rd4, [_Z3sumPi_param_0];
	cvta.to.global.u64 	%rd1, %rd4;
	add.u64 	%rd5, %SP, 0;
	add.u64 	%rd2, %SPL, 0;
	mov.u32 	%r1, %ntid.x;
	mov.u32 	%r2, %tid.x;
	mul.wide.u32 	%rd6, %r2, 4;
	add.s64 	%rd3, %rd1, %rd6;
	mov.b32 	%r15, 1;
	mov.u64 	%rd9, $str;
	mov.u32 	%r16, %r1;
$L__BB0_1:
	setp.ge.u32 	%p1, %r2, %r16;
	@%p1 bra 	$L__BB0_3;
	ld.global.u32 	%r8, [%rd3];
	add.s32 	%r9, %r15, %r2;
	mul.wide.u32 	%rd7, %r9, 4;
	add.s64 	%rd8, %rd1, %rd7;
	ld.global.u32 	%r10, [%rd8];
	add.s32 	%r11, %r10, %r8;
	st.global.u32 	[%rd8], %r11;
	st.local.v4.u32 	[%rd2], {%r1, %r2, %r15, %r16};
	cvta.global.u64 	%rd10, %rd9;
	{ // callseq 0, 0
	.param .b64 param0;
	st.param.b64 	[param0], %rd10;
	.param .b64 param1;
	st.param.b64 	[param1], %rd5;
	.param .b32 retval0;
	call.uni (retval0), 
	vprintf, 
	(
	param0, 
	param1
	);
	ld.param.b32 	%r12, [retval0];
	} // callseq 0
$L__BB0_3:
	sub.s32 	%r14, %r16, %r15;
	shr.u32 	%r16, %r14, 1;
	shl.b32 	%r15, %r15, 1;
	setp.gt.s32 	%p2, %r14, 1;
	@%p2 bra 	$L__BB0_1;
	ret;

}


// ===== COMPILED SASS (sm_100) =====

	.target	sm_100

	.elftype	@"ET_EXEC"


//--------------------- .note.nv.tkinfo           --------------------------
	.section	.note.nv.tkinfo,"",@"SHT_NOTE"
	.sectionflags	@"SHF_NOTE_NV_TKINFO"
	.tkinfo
        /*0018*/ 	.word	0x00000002
        /*0030*/ 	.string	""
        /*0030*/ 	.string	"ptxas"
        /*0030*/ 	.string	"Cuda compilation tools, release 13.0, V13.0.88"
        /*0030*/ 	.string	"Build cuda_13.0.r13.0/compiler.36424714_0"
        /*0030*/ 	.string	"-arch sm_100 -m 64 "



//--------------------- .note.nv.cuinfo           --------------------------
	.section	.note.nv.cuinfo,"",@"SHT_NOTE"
	.sectionflags	@"SHF_NOTE_NV_CUINFO"
        /*0018*/ 	.short	0x0002
        /*001a*/ 	.short	0x0064
        /*001c*/ 	.short	0x0082
	.zero		2


//--------------------- .nv.info                  --------------------------
	.section	.nv.info,"",@"SHT_CUDA_INFO"
	.align	4


	//----- nvinfo : EIATTR_REGCOUNT
	.align		4
        /*0000*/ 	.byte	0x04, 0x2f
        /*0002*/ 	.short	(.L_2 - .L_1)
	.align		4
.L_1:
        /*0004*/ 	.word	index@(_Z3sumPi)
        /*0008*/ 	.word	0x0000001b


	//----- nvinfo : EIATTR_FRAME_SIZE
	.align		4
.L_2:
        /*000c*/ 	.byte	0x04, 0x11
        /*000e*/ 	.short	(.L_4 - .L_3)
	.align		4
.L_3:
        /*0010*/ 	.word	index@(_Z3sumPi)
        /*0014*/ 	.word	0x00000010


	//----- nvinfo : EIATTR_MIN_STACK_SIZE
	.align		4
.L_4:
        /*0018*/ 	.byte	0x04, 0x12
        /*001a*/ 	.short	(.L_6 - .L_5)
	.align		4
.L_5:
        /*001c*/ 	.word	index@(_Z3sumPi)
        /*0020*/ 	.word	0x00000010
.L_6:


//--------------------- .nv.compat                --------------------------
	.section	.nv.compat,"",@"SHT_CUDA_COMPAT_INFO"
	.align	4
        /*0000*/ 	.byte	0x02, 0x09, 0x00, 0x00, 0x02, 0x02, 0x01, 0x00, 0x02, 0x05, 0x05, 0x00, 0x03, 0x07, 0x01, 0x01
        /*0010*/ 	.byte	0x02, 0x03, 0x00, 0x00, 0x02, 0x06, 0x01, 0x00, 0x04, 0x0b, 0x08, 0x00, 0x09, 0x00, 0x00, 0x00
        /*0020*/ 	.byte	0x00, 0x00, 0x00, 0x00


//--------------------- .nv.info._Z3sumPi         --------------------------
	.section	.nv.info._Z3sumPi,"",@"SHT_CUDA_INFO"
	.sectionflags	@""
	.align	4


	//----- nvinfo : EIATTR_CUDA_API_VERSION
	.align		4
        /*0000*/ 	.byte	0x04, 0x37
        /*0002*/ 	.short	(.L_8 - .L_7)
.L_7:
        /*0004*/ 	.word	0x00000082


	//----- nvinfo : EIATTR_KPARAM_INFO
	.align		4
.L_8:
        /*0008*/ 	.byte	0x04, 0x17
        /*000a*/ 	.short	(.L_10 - .L_9)
.L_9:
        /*000c*/ 	.word	0x00000000
        /*0010*/ 	.short	0x0000
        /*0012*/ 	.short	0x0000
        /*0014*/ 	.byte	0x00, 0xf5, 0x21, 0x00


	//----- nvinfo : EIATTR_SPARSE_MMA_MASK
	.align		4
.L_10:
        /*0018*/ 	.byte	0x03, 0x50
        /*001a*/ 	.short	0x0000


	//----- nvinfo : EIATTR_MAXREG_COUNT
	.align		4
        /*001c*/ 	.byte	0x03, 0x1b
        /*001e*/ 	.short	0x00ff


	//----- nvinfo : EIATTR_EXTERNS
	.align		4
        /*0020*/ 	.byte	0x04, 0x0f
        /*0022*/ 	.short	(.L_12 - .L_11)


	//   ....[0]....
	.align		4
.L_11:
        /*0024*/ 	.word	index@(vprintf)


	//----- nvinfo : EIATTR_MERCURY_ISA_VERSION
	.align		4
.L_12:
        /*0028*/ 	.byte	0x03, 0x5f
        /*002a*/ 	.short	0x0101


	//----- nvinfo : EIATTR_VRC_CTA_INIT_COUNT
	.align		4
        /*002c*/ 	.byte	0x02, 0x4a
	.zero		1
	.zero		1


	//----- nvinfo : EIATTR_SYSCALL_OFFSETS
	.align		4
        /*0030*/ 	.byte	0x04, 0x46
        /*0032*/ 	.short	(.L_14 - .L_13)


	//   ....[0]....
.L_13:
        /*0034*/ 	.word	0x00000200


	//----- nvinfo : EIATTR_EXIT_INSTR_OFFSETS
	.align		4
.L_14:
        /*0038*/ 	.byte	0x04, 0x1c
        /*003a*/ 	.short	(.L_16 - .L_15)


	//   ....[0]....
.L_15:
        /*003c*/ 	.word	0x00000270


	//----- nvinfo : EIATTR_CRS_STACK_SIZE
	.align		4
.L_16:
        /*0040*/ 	.byte	0x04, 0x1e
        /*0042*/ 	.short	(.L_18 - .L_17)
.L_17:
        /*0044*/ 	.word	0x00000000


	//----- nvinfo : EIATTR_CBANK_PARAM_SIZE
	.align		4
.L_18:
        /*0048*/ 	.byte	0x03, 0x19
        /*004a*/ 	.short	0x0008


	//----- nvinfo : EIATTR_PARAM_CBANK
	.align		4
        /*004c*/ 	.byte	0x04, 0x0a
        /*004e*/ 	.short	(.L_20 - .L_19)
	.align		4
.L_19:
        /*0050*/ 	.word	index@(.nv.constant0._Z3sumPi)
        /*0054*/ 	.short	0x0380
        /*0056*/ 	.short	0x0008


	//----- nvinfo : EIATTR_SW_WAR
	.align		4
.L_20:
        /*0058*/ 	.byte	0x04, 0x36
        /*005a*/ 	.short	(.L_22 - .L_21)
.L_21:
        /*005c*/ 	.word	0x00000008
.L_22:


//--------------------- .nv.callgraph             --------------------------
	.section	.nv.callgraph,"",@"SHT_CUDA_CALLGRAPH"
	.align	4
	.sectionentsize	8
	.align		4
        /*0000*/ 	.word	0x00000000
	.align		4
        /*0004*/ 	.word	0xffffffff
	.align		4
        /*0008*/ 	.word	index@(_Z3sumPi)
	.align		4
        /*000c*/ 	.word	index@(vprintf)
	.align		4
        /*0010*/ 	.word	0x00000000
	.align		4
        /*0014*/ 	.word	0xfffffffe
	.align		4
        /*0018*/ 	.word	0x00000000
	.align		4
        /*001c*/ 	.word	0xfffffffd
	.align		4
        /*0020*/ 	.word	0x00000000
	.align		4
        /*0024*/ 	.word	0xfffffffc


//--------------------- .nv.constant4             --------------------------
	.section	.nv.constant4,"a",@progbits
	.align	8
	.align		8
.nv.constant4:
        /*0000*/ 	.dword	vprintf
	.align		8
        /*0008*/ 	.dword	$str


//--------------------- .text._Z3sumPi            --------------------------
	.section	.text._Z3sumPi,"ax",@progbits
	.align	128
        .global         _Z3sumPi
        .type           _Z3sumPi,@function
        .size           _Z3sumPi,(.L_x_4 - _Z3sumPi)
        .other          _Z3sumPi,@"STO_CUDA_ENTRY STV_DEFAULT"
_Z3sumPi:
.text._Z3sumPi:
[----:B------:R-:W0:Y:S01]  /*0000*/  LDC R1, c[0x0][0x37c] ;  /* 0x0000df00ff017b82 */ /* 0x000e220000000800 */
[----:B------:R-:W1:Y:S01]  /*0010*/  S2R R17, SR_TID.X ;  /* 0x0000000000117919 */ /* 0x000e620000002100 */
[----:B------:R-:W2:Y:S06]  /*0020*/  LDCU UR5, c[0x0][0x2fc] ;  /* 0x00005f80ff0577ac */ /* 0x000eac0008000800 */
[----:B------:R-:W1:Y:S01]  /*0030*/  LDC.64 R22, c[0x0][0x380] ;  /* 0x0000e000ff167b82 */ /* 0x000e620000000a00 */
[----:B0-----:R-:W-:Y:S01]  /*0040*/  VIADD R1, R1, 0xfffffff0 ;  /* 0xfffffff001017836 */ /* 0x001fe20000000000 */
[----:B------:R-:W0:Y:S01]  /*0050*/  LDCU UR4, c[0x0][0x2f8] ;  /* 0x00005f00ff0477ac */ /* 0x000e220008000800 */
[----:B------:R-:W-:Y:S01]  /*0060*/  IMAD.MOV.U32 R18, RZ, RZ, 0x1 ;  /* 0x00000001ff127424 */ /* 0x000fe200078e00ff */
[----:B------:R-:W3:Y:S04]  /*0070*/  LDCU.64 UR36, c[0x0][0x358] ;  /* 0x00006b00ff2477ac */ /* 0x000ee80008000a00 */
[----:B------:R-:W4:Y:S01]  /*0080*/  LDC R16, c[0x0][0x360] ;  /* 0x0000d800ff107b82 */ /* 0x000f220000000800 */
[----:B0-----:R-:W-:-:S04]  /*0090*/  IADD3 R2, P0, PT, R1, UR4, RZ ;  /* 0x0000000401027c10 */ /* 0x001fc8000ff1e0ff */
[----:B--2---:R-:W-:Y:S01]  /*00a0*/  IADD3.X R24, PT, PT, RZ, UR5, RZ, P0, !PT ;  /* 0x00000005ff187c10 */ /* 0x004fe200087fe4ff */
[----:B-1----:R-:W-:-:S04]  /*00b0*/  IMAD.WIDE.U32 R22, R17, 0x4, R22 ;  /* 0x0000000411167825 */ /* 0x002fc800078e0016 */
[----:B---34-:R-:W-:-:S07]  /*00c0*/  IMAD.MOV.U32 R19, RZ, RZ, R16 ;  /* 0x000000ffff137224 */ /* 0x018fce00078e0010 */
.L_x_2:
[----:B------:R-:W-:Y:S01]  /*00d0*/  ISETP.GE.U32.AND P0, PT, R17, R19, PT ;  /* 0x000000131100720c */ /* 0x000fe20003f06070 */
[----:B------:R-:W-:-:S12]  /*00e0*/  BSSY.RECONVERGENT B6, `(.L_x_0) ;  /* 0x0000013000067945 */ /* 0x000fd80003800200 */
[----:B------:R-:W-:Y:S05]  /*00f0*/  @P0 BRA `(.L_x_1) ;  /* 0x0000000000440947 */ /* 0x000fea0003800000 */
[----:B------:R-:W0:Y:S01]  /*0100*/  LDC.64 R8, c[0x0][0x380] ;  /* 0x0000e000ff087b82 */ /* 0x000e220000000a00 */
[----:B------:R-:W-:Y:S01]  /*0110*/  IMAD.IADD R3, R17, 0x1, R18 ;  /* 0x0000000111037824 */ /* 0x000fe200078e0212 */
[----:B------:R-:W1:Y:S03]  /*0120*/  LDCU.64 UR4, c[0x4][0x8] ;  /* 0x01000100ff0477ac */ /* 0x000e660008000a00 */
[----:B0-----:R-:W-:Y:S02]  /*0130*/  IMAD.WIDE.U32 R8, R3, 0x4, R8 ;  /* 0x0000000403087825 */ /* 0x001fe400078e0008 */
[----:B------:R-:W2:Y:S04]  /*0140*/  LDG.E R3, desc[UR36][R22.64] ;  /* 0x0000002416037981 */ /* 0x000ea8000c1e1900 */
[----:B------:R-:W2:Y:S01]  /*0150*/  LDG.E R0, desc[UR36][R8.64] ;  /* 0x0000002408007981 */ /* 0x000ea2000c1e1900 */
[----:B-1----:R-:W-:Y:S01]  /*0160*/  IMAD.U32 R4, RZ, RZ, UR4 ;  /* 0x00000004ff047e24 */ /* 0x002fe2000f8e00ff */
[----:B------:R-:W-:Y:S01]  /*0170*/  MOV R5, UR5 ;  /* 0x0000000500057c02 */ /* 0x000fe20008000f00 */
[----:B------:R-:W-:Y:S01]  /*0180*/  IMAD.MOV.U32 R6, RZ, RZ, R2 ;  /* 0x000000ffff067224 */ /* 0x000fe200078e0002 */
[----:B------:R0:W-:Y:S01]  /*0190*/  STL.128 [R1], R16 ;  /* 0x0000001001007387 */ /* 0x0001e20000100c00 */
[----:B------:R-:W-:-:S02]  /*01a0*/  MOV R7, R24 ;  /* 0x0000001800077202 */ /* 0x000fc40000000f00 */
[----:B--2---:R-:W-:Y:S02]  /*01b0*/  IADD3 R3, PT, PT, R3, R0, RZ ;  /* 0x0000000003037210 */ /* 0x004fe40007ffe0ff */
[----:B------:R-:W-:-:S03]  /*01c0*/  MOV R0, 0x0 ;  /* 0x0000000000007802 */ /* 0x000fc60000000f00 */
[----:B------:R0:W-:Y:S01]  /*01d0*/  STG.E desc[UR36][R8.64], R3 ;  /* 0x0000000308007986 */ /* 0x0001e2000c101924 */
[----:B------:R0:W1:Y:S03]  /*01e0*/  LDC.64 R10, c[0x4][R0] ;  /* 0x01000000000a7b82 */ /* 0x0000660000000a00 */
[----:B------:R-:W-:-:S07]  /*01f0*/  LEPC R20, `(.L_x_1) ;  /* 0x000000001014794e */ /* 0x000fce0000000000 */
[----:B01----:R-:W-:Y:S05]  /*0200*/  CALL.ABS.NOINC R10 ;  /* 0x000000000a007343 */ /* 0x003fea0003c00000 */
.L_x_1:
[----:B------:R-:W-:Y:S05]  /*0210*/  BSYNC.RECONVERGENT B6 ;  /* 0x0000000000067941 */ /* 0x000fea0003800200 */
.L_x_0:
[----:B------:R-:W-:Y:S01]  /*0220*/  IMAD.IADD R19, R19, 0x1, -R18 ;  /* 0x0000000113137824 */ /* 0x000fe200078e0a12 */
[----:B------:R-:W-:-:S04]  /*0230*/  SHF.L.U32 R18, R18, 0x1, RZ ;  /* 0x0000000112127819 */ /* 0x000fc800000006ff */
[----:B------:R-:W-:Y:S02]  /*0240*/  ISETP.GT.AND P0, PT, R19, 0x1, PT ;  /* 0x000000011300780c */ /* 0x000fe40003f04270 */
[----:B------:R-:W-:-:S11]  /*0250*/  SHF.R.U32.HI R19, RZ, 0x1, R19 ;  /* 0x00000001ff137819 */ /* 0x000fd60000011613 */
[----:B------:R-:W-:Y:S05]  /*0260*/  @P0 BRA `(.L_x_2) ;  /* 0xfffffffc00980947 */ /* 0x000fea000383ffff */
[----:B------:R-:W-:Y:S05]  /*0270*/  EXIT ;  /* 0x000000000000794d */ /* 0x000fea0003800000 */
.L_x_3:
[----:B------:R-:W-:-:S00]  /*0280*/  BRA `(.L_x_3) ;  /* 0xfffffffc00fc7947 */ /* 0x000fc0000383ffff */
[----:B------:R-:W-:-:S00]  /*0290*/  NOP ;  /* 0x0000000000007918 */ /* 0x000fc00000000000 */
        /* <DEDUP_REMOVED lines=14> */
.L_x_4:


//--------------------- .nv.global.init           --------------------------
	.section	.nv.global.init,"aw",@progbits
.nv.global.init:
	.type		$str,@object
	.size		$str,(.L_0 - $str)
$str:
        /*0000*/ 	.byte	0x25, 0x64, 0x2c, 0x20, 0x25, 0x64, 0x2c, 0x20, 0x25, 0x64, 0x2c, 0x20, 0x25, 0x64, 0x20, 0x0a
        /*0010*/ 	.byte	0x00
.L_0:


//--------------------- .nv.shared.reserved.0     --------------------------
	.section	.nv.shared.reserved.0,"aw",@nobits
	.weak		__nv_reservedSMEM_offset_0_alias
	.size		__nv_reservedSMEM_offset_0_alias, 0, 64
	.other		__nv_reservedSMEM_offset_0_alias,@"STO_CUDA_RESERVED_SHARED STV_DEFAULT"
__nv_reservedSMEM_offset_0_alias:
	.zero		0
	.zero		64


//--------------------- .nv.constant0._Z3sumPi    --------------------------
	.section	.nv.constant0._Z3sumPi,"a",@progbits
	.sectionflags	@""
	.align	4
.nv.constant0._Z3sumPi:
	.zero		904


//--------------------- SYMBOLS --------------------------

	.type		.nv.reservedSmem.offset0,@object
	.size		.nv.reservedSmem.offset0,0x4
	.type		vprintf,@function
